	.headerflags	@"EF_CUDA_TEXMODE_UNIFIED EF_CUDA_64BIT_ADDRESS EF_CUDA_SM86 EF_CUDA_VIRTUAL_SM(EF_CUDA_SM86)"
	.elftype	@"ET_EXEC"


//--------------------- .nv.info                  --------------------------
	.section	.nv.info,"",@"SHT_CUDA_INFO"
	.align	4


	//----- nvinfo : EIATTR_REGCOUNT
	.align		4
        /*0000*/ 	.byte	0x04, 0x2f
        /*0002*/ 	.short	(.L_1 - .L_0)
	.align		4
.L_0:
        /*0004*/ 	.word	index@(triton_red_fused__to_copy_mean_pow_6)
        /*0008*/ 	.word	0x00000018


	//----- nvinfo : EIATTR_MIN_STACK_SIZE
	.align		4
.L_1:
        /*000c*/ 	.byte	0x04, 0x12
        /*000e*/ 	.short	(.L_3 - .L_2)
	.align		4
.L_2:
        /*0010*/ 	.word	index@(triton_red_fused__to_copy_mean_pow_6)
        /*0014*/ 	.word	0x00000000


	//----- nvinfo : EIATTR_FRAME_SIZE
	.align		4
.L_3:
        /*0018*/ 	.byte	0x04, 0x11
        /*001a*/ 	.short	(.L_5 - .L_4)
	.align		4
.L_4:
        /*001c*/ 	.word	index@(triton_red_fused__to_copy_mean_pow_6)
        /*0020*/ 	.word	0x00000000


	//----- nvinfo : EIATTR_MIN_STACK_SIZE
	.align		4
.L_5:
        /*0024*/ 	.byte	0x04, 0x12
        /*0026*/ 	.short	(.L_7 - .L_6)
	.align		4
.L_6:
        /*0028*/ 	.word	index@(triton_red_fused__to_copy_mean_pow_6)
        /*002c*/ 	.word	0x00000000
.L_7:


//--------------------- .nv.info.triton_red_fused__to_copy_mean_pow_6 --------------------------
	.section	.nv.info.triton_red_fused__to_copy_mean_pow_6,"",@"SHT_CUDA_INFO"
	.sectionflags	@""
	.align	4


	//----- nvinfo : EIATTR_CUDA_API_VERSION
	.align		4
        /*0000*/ 	.byte	0x04, 0x37
        /*0002*/ 	.short	(.L_9 - .L_8)
.L_8:
        /*0004*/ 	.word	0x0000007c


	//----- nvinfo : EIATTR_SW2861232_WAR
	.align		4
.L_9:
        /*0008*/ 	.byte	0x01, 0x35
	.zero		2


	//----- nvinfo : EIATTR_PARAM_CBANK
	.align		4
        /*000c*/ 	.byte	0x04, 0x0a
        /*000e*/ 	.short	(.L_11 - .L_10)
	.align		4
.L_10:
        /*0010*/ 	.word	index@(.nv.constant0.triton_red_fused__to_copy_mean_pow_6)
        /*0014*/ 	.short	0x0160
        /*0016*/ 	.short	0x0020


	//----- nvinfo : EIATTR_CBANK_PARAM_SIZE
	.align		4
.L_11:
        /*0018*/ 	.byte	0x03, 0x19
        /*001a*/ 	.short	0x0020


	//----- nvinfo : EIATTR_KPARAM_INFO
	.align		4
        /*001c*/ 	.byte	0x04, 0x17
        /*001e*/ 	.short	(.L_13 - .L_12)
.L_12:
        /*0020*/ 	.word	0x00000000
        /*0024*/ 	.short	0x0004
        /*0026*/ 	.short	0x0018
        /*0028*/ 	.byte	0x00, 0xf4, 0x21, 0x00


	//----- nvinfo : EIATTR_KPARAM_INFO
	.align		4
.L_13:
        /*002c*/ 	.byte	0x04, 0x17
        /*002e*/ 	.short	(.L_15 - .L_14)
.L_14:
        /*0030*/ 	.word	0x00000000
        /*0034*/ 	.short	0x0003
        /*0036*/ 	.short	0x0014
        /*0038*/ 	.byte	0x00, 0xf0, 0x11, 0x00


	//----- nvinfo : EIATTR_KPARAM_INFO
	.align		4
.L_15:
        /*003c*/ 	.byte	0x04, 0x17
        /*003e*/ 	.short	(.L_17 - .L_16)
.L_16:
        /*0040*/ 	.word	0x00000000
        /*0044*/ 	.short	0x0002
        /*0046*/ 	.short	0x0010
        /*0048*/ 	.byte	0x00, 0xf0, 0x11, 0x00


	//----- nvinfo : EIATTR_KPARAM_INFO
	.align		4
.L_17:
        /*004c*/ 	.byte	0x04, 0x17
        /*004e*/ 	.short	(.L_19 - .L_18)
.L_18:
        /*0050*/ 	.word	0x00000000
        /*0054*/ 	.short	0x0001
        /*0056*/ 	.short	0x0008
        /*0058*/ 	.byte	0x00, 0xf4, 0x21, 0x00


	//----- nvinfo : EIATTR_KPARAM_INFO
	.align		4
.L_19:
        /*005c*/ 	.byte	0x04, 0x17
        /*005e*/ 	.short	(.L_21 - .L_20)
.L_20:
        /*0060*/ 	.word	0x00000000
        /*0064*/ 	.short	0x0000
        /*0066*/ 	.short	0x0000
        /*0068*/ 	.byte	0x00, 0xf4, 0x21, 0x00


	//----- nvinfo : EIATTR_MAXREG_COUNT
	.align		4
.L_21:
        /*006c*/ 	.byte	0x03, 0x1b
        /*006e*/ 	.short	0x0080


	//----- nvinfo : EIATTR_COOP_GROUP_MASK_REGIDS
	.align		4
        /*0070*/ 	.byte	0x04, 0x29
        /*0072*/ 	.short	(.L_23 - .L_22)


	//   ....[0]....
.L_22:
        /*0074*/ 	.word	0xffffffff


	//   ....[1]....
        /*0078*/ 	.word	0xffffffff


	//   ....[2]....
        /*007c*/ 	.word	0xffffffff


	//----- nvinfo : EIATTR_COOP_GROUP_INSTR_OFFSETS
	.align		4
.L_23:
        /*0080*/ 	.byte	0x04, 0x28
        /*0082*/ 	.short	(.L_25 - .L_24)


	//   ....[0]....
.L_24:
        /*0084*/ 	.word	0x00000470


	//   ....[1]....
        /*0088*/ 	.word	0x00000490


	//   ....[2]....
        /*008c*/ 	.word	0x000004b0


	//----- nvinfo : EIATTR_EXIT_INSTR_OFFSETS
	.align		4
.L_25:
        /*0090*/ 	.byte	0x04, 0x1c
        /*0092*/ 	.short	(.L_27 - .L_26)


	//   ....[0]....
.L_26:
        /*0094*/ 	.word	0x000004f0


	//   ....[1]....
        /*0098*/ 	.word	0x00000560


	//----- nvinfo : EIATTR_REQNTID
	.align		4
.L_27:
        /*009c*/ 	.byte	0x04, 0x10
        /*009e*/ 	.short	(.L_29 - .L_28)
.L_28:
        /*00a0*/ 	.word	0x00000200
        /*00a4*/ 	.word	0x00000001
        /*00a8*/ 	.word	0x00000001
.L_29:


//--------------------- .nv.callgraph             --------------------------
	.section	.nv.callgraph,"",@"SHT_CUDA_CALLGRAPH"
	.align	4
	.sectionentsize	8
	.align		4
        /*0000*/ 	.word	0x00000000
	.align		4
        /*0004*/ 	.word	0xffffffff
	.align		4
        /*0008*/ 	.word	0x00000000
	.align		4
        /*000c*/ 	.word	0xfffffffe
	.align		4
        /*0010*/ 	.word	0x00000000
	.align		4
        /*0014*/ 	.word	0xfffffffd
	.align		4
        /*0018*/ 	.word	0x00000000
	.align		4
        /*001c*/ 	.word	0xfffffffc


//--------------------- .nv.rel.action            --------------------------
	.section	.nv.rel.action,"",@"SHT_CUDA_RELOCINFO"
	.align	8
	.sectionentsize	8
        /*0000*/ 	.byte	0x73, 0x00, 0x00, 0x00, 0x00, 0x00, 0x00, 0x00, 0x00, 0x00, 0x00, 0x11, 0x25, 0x00, 0x05, 0x36


//--------------------- .nv.constant0.triton_red_fused__to_copy_mean_pow_6 --------------------------
	.section	.nv.constant0.triton_red_fused__to_copy_mean_pow_6,"a",@progbits
	.sectionflags	@""
	.align	4
.nv.constant0.triton_red_fused__to_copy_mean_pow_6:
	.zero		384


//--------------------- .text.triton_red_fused__to_copy_mean_pow_6 --------------------------
	.section	.text.triton_red_fused__to_copy_mean_pow_6,"ax",@progbits
	.sectionflags	@"SHF_BARRIERS=1"
	.sectioninfo	@"SHI_REGISTERS=24"
	.align	128
        .global         triton_red_fused__to_copy_mean_pow_6
        .type           triton_red_fused__to_copy_mean_pow_6,@function
        .size           triton_red_fused__to_copy_mean_pow_6,(.L_x_1 - triton_red_fused__to_copy_mean_pow_6)
        .other          triton_red_fused__to_copy_mean_pow_6,@"STO_CUDA_ENTRY STV_DEFAULT"
triton_red_fused__to_copy_mean_pow_6:
.text.triton_red_fused__to_copy_mean_pow_6:
[----:B------:R-:W-:Y:S02]  /*0000*/  MOV R1, c[0x0][0x28] ;  /* 0x00000a0000017a02 */ /* 0x000fe40000000f00 */
[----:B------:R-:W0:Y:S01]  /*0010*/  S2R R0, SR_TID.X ;  /* 0x0000000000007919 */ /* 0x000e220000002100 */
[----:B------:R-:W-:Y:S01]  /*0020*/  IMAD.MOV.U32 R13, RZ, RZ, 0x2 ;  /* 0x00000002ff0d7424 */ /* 0x000fe200078e00ff */
[----:B------:R-:W-:Y:S02]  /*0030*/  ULDC.64 UR4, c[0x0][0x118] ;  /* 0x0000460000047ab9 */ /* 0x000fe40000000a00 */
[----:B------:R-:W1:Y:S01]  /*0040*/  S2R R3, SR_CTAID.X ;  /* 0x0000000000037919 */ /* 0x000e620000002500 */
[----:B0-----:R-:W-:Y:S02]  /*0050*/  SHF.R.U32.HI R2, RZ, 0x3, R0 ;  /* 0x00000003ff027819 */ /* 0x001fe40000011600 */
[----:B-1----:R-:W-:Y:S02]  /*0060*/  SHF.L.U32 R3, R3, 0x6, RZ ;  /* 0x0000000603037819 */ /* 0x002fe400000006ff */
[----:B------:R-:W-:-:S04]  /*0070*/  SGXT.U32 R2, R2, 0x6 ;  /* 0x000000060202781a */ /* 0x000fc80000000000 */
[----:B------:R-:W-:-:S05]  /*0080*/  LOP3.LUT R4, R2, R3, RZ, 0xfc, !PT ;  /* 0x0000000302047212 */ /* 0x000fca00078efcff */
[----:B------:R-:W-:-:S05]  /*0090*/  IMAD.HI R5, R4, 0x2aaaaaab, RZ ;  /* 0x2aaaaaab04057827 */ /* 0x000fca00078e02ff */
[----:B------:R-:W-:-:S04]  /*00a0*/  SHF.R.U32.HI R6, RZ, 0x1f, R5 ;  /* 0x0000001fff067819 */ /* 0x000fc80000011605 */
[----:B------:R-:W-:-:S05]  /*00b0*/  LEA.HI.SX32 R5, R5, R6, 0x1e ;  /* 0x0000000605057211 */ /* 0x000fca00078ff2ff */
[----:B------:R-:W-:-:S04]  /*00c0*/  IMAD R4, R5, -0x18, R4 ;  /* 0xffffffe805047824 */ /* 0x000fc800078e0204 */
[----:B------:R-:W-:Y:S01]  /*00d0*/  IMAD R5, R5, 0x48, R4 ;  /* 0x0000004805057824 */ /* 0x000fe200078e0204 */
[----:B------:R-:W-:-:S04]  /*00e0*/  SHF.L.U32 R4, R0, 0x3, RZ ;  /* 0x0000000300047819 */ /* 0x000fc800000006ff */
[----:B------:R-:W-:-:S04]  /*00f0*/  LEA R5, R5, 0xc00, 0x7 ;  /* 0x00000c0005057811 */ /* 0x000fc800078e38ff */
[----:B------:R-:W-:Y:S02]  /*0100*/  LOP3.LUT R6, R5, 0x38, R4, 0xf8, !PT ;  /* 0x0000003805067812 */ /* 0x000fe400078ef804 */
[----:B------:R-:W-:Y:S02]  /*0110*/  SHF.R.S32.HI R5, RZ, 0x1f, R5 ;  /* 0x0000001fff057819 */ /* 0x000fe40000011405 */
[C---:B------:R-:W-:Y:S01]  /*0120*/  LEA R4, P0, R6.reuse, c[0x0][0x160], 0x1 ;  /* 0x0000580006047a11 */ /* 0x040fe200078008ff */
[----:B------:R-:W-:-:S03]  /*0130*/  IMAD.WIDE R12, R6, R13, c[0x0][0x160] ;  /* 0x00005800060c7625 */ /* 0x000fc600078e020d */
[----:B------:R-:W-:Y:S02]  /*0140*/  LEA.HI.X R5, R6, c[0x0][0x164], R5, 0x1, P0 ;  /* 0x0000590006057a11 */ /* 0x000fe400000f0c05 */
[----:B------:R-:W2:Y:S04]  /*0150*/  LDG.E.EF.128 R8, [R12.64] ;  /* 0x000000040c087981 */ /* 0x000ea8000c0e1d00 */
[----:B------:R-:W3:Y:S01]  /*0160*/  LDG.E.EF.128 R4, [R4.64+0x80] ;  /* 0x0000800404047981 */ /* 0x000ee2000c0e1d00 */
[----:B------:R-:W-:Y:S02]  /*0170*/  LOP3.LUT P0, RZ, R0, 0x1c0, RZ, 0xc0, !PT ;  /* 0x000001c000ff7812 */ /* 0x000fe4000780c0ff */
[C---:B--2---:R-:W-:Y:S02]  /*0180*/  PRMT R14, R8.reuse, 0x7632, R14 ;  /* 0x00007632080e7816 */ /* 0x044fe4000000000e */
[----:B------:R-:W-:-:S02]  /*0190*/  SHF.L.U32 R15, R8, 0x10, RZ ;  /* 0x00000010080f7819 */ /* 0x000fc400000006ff */
[C---:B---3--:R-:W-:Y:S01]  /*01a0*/  PRMT R12, R4.reuse, 0x7632, R12 ;  /* 0x00007632040c7816 */ /* 0x048fe2000000000c */
[C---:B------:R-:W-:Y:S01]  /*01b0*/  IMAD.U32 R19, R5.reuse, 0x10000, RZ ;  /* 0x0001000005137824 */ /* 0x040fe200078e00ff */
[----:B------:R-:W-:Y:S01]  /*01c0*/  SHF.L.U32 R13, R4, 0x10, RZ ;  /* 0x00000010040d7819 */ /* 0x000fe200000006ff */
[----:B------:R-:W-:Y:S01]  /*01d0*/  IMAD.U32 R14, R14, 0x10000, RZ ;  /* 0x000100000e0e7824 */ /* 0x000fe200078e00ff */
[----:B------:R-:W-:Y:S02]  /*01e0*/  SHF.L.U32 R12, R12, 0x10, RZ ;  /* 0x000000100c0c7819 */ /* 0x000fe400000006ff */
[----:B------:R-:W-:Y:S02]  /*01f0*/  PRMT R18, R5, 0x7632, R18 ;  /* 0x0000763205127816 */ /* 0x000fe40000000012 */
[----:B------:R-:W-:Y:S01]  /*0200*/  PRMT R20, R6, 0x7632, R20 ;  /* 0x0000763206147816 */ /* 0x000fe20000000014 */
[----:B------:R-:W-:Y:S01]  /*0210*/  FMUL R5, R12, R12 ;  /* 0x0000000c0c057220 */ /* 0x000fe20000400000 */
[----:B------:R-:W-:Y:S01]  /*0220*/  SHF.L.U32 R21, R6, 0x10, RZ ;  /* 0x0000001006157819 */ /* 0x000fe200000006ff */
[----:B------:R-:W-:Y:S01]  /*0230*/  FMUL R6, R13, R13 ;  /* 0x0000000d0d067220 */ /* 0x000fe20000400000 */
[----:B------:R-:W-:Y:S01]  /*0240*/  PRMT R16, R9, 0x7632, R16 ;  /* 0x0000763209107816 */ /* 0x000fe20000000010 */
[----:B------:R-:W-:Y:S01]  /*0250*/  FMUL R12, R19, R19 ;  /* 0x00000013130c7220 */ /* 0x000fe20000400000 */
[----:B------:R-:W-:Y:S01]  /*0260*/  SHF.L.U32 R17, R9, 0x10, RZ ;  /* 0x0000001009117819 */ /* 0x000fe200000006ff */
[----:B------:R-:W-:Y:S01]  /*0270*/  FFMA R6, R15, R15, R6 ;  /* 0x0000000f0f067223 */ /* 0x000fe20000000006 */
[----:B------:R-:W-:Y:S01]  /*0280*/  SHF.L.U32 R18, R18, 0x10, RZ ;  /* 0x0000001012127819 */ /* 0x000fe200000006ff */
[----:B------:R-:W-:Y:S01]  /*0290*/  FFMA R5, R14, R14, R5 ;  /* 0x0000000e0e057223 */ /* 0x000fe20000000005 */
[----:B------:R-:W-:Y:S01]  /*02a0*/  SHF.L.U32 R16, R16, 0x10, RZ ;  /* 0x0000001010107819 */ /* 0x000fe200000006ff */
[----:B------:R-:W-:Y:S01]  /*02b0*/  FFMA R12, R17, R17, R12 ;  /* 0x00000011110c7223 */ /* 0x000fe2000000000c */
[----:B------:R-:W-:Y:S01]  /*02c0*/  PRMT R9, R10, 0x7632, R9 ;  /* 0x000076320a097816 */ /* 0x000fe20000000009 */
[----:B------:R-:W-:Y:S01]  /*02d0*/  FMUL R13, R18, R18 ;  /* 0x00000012120d7220 */ /* 0x000fe20000400000 */
[----:B------:R-:W-:Y:S01]  /*02e0*/  FADD R5, R5, R6 ;  /* 0x0000000605057221 */ /* 0x000fe20000000000 */
[----:B------:R-:W-:Y:S01]  /*02f0*/  SHF.L.U32 R20, R20, 0x10, RZ ;  /* 0x0000001014147819 */ /* 0x000fe200000006ff */
[----:B------:R-:W-:Y:S01]  /*0300*/  IMAD.U32 R10, R10, 0x10000, RZ ;  /* 0x000100000a0a7824 */ /* 0x000fe200078e00ff */
[----:B------:R-:W-:Y:S01]  /*0310*/  FMUL R21, R21, R21 ;  /* 0x0000001515157220 */ /* 0x000fe20000400000 */
[----:B------:R-:W-:Y:S01]  /*0320*/  FFMA R13, R16, R16, R13 ;  /* 0x00000010100d7223 */ /* 0x000fe2000000000d */
[----:B------:R-:W-:Y:S01]  /*0330*/  FADD R12, R12, R5 ;  /* 0x000000050c0c7221 */ /* 0x000fe20000000000 */
[C---:B------:R-:W-:Y:S01]  /*0340*/  PRMT R4, R7.reuse, 0x7632, R4 ;  /* 0x0000763207047816 */ /* 0x040fe20000000004 */
[----:B------:R-:W-:Y:S01]  /*0350*/  FFMA R21, R10, R10, R21 ;  /* 0x0000000a0a157223 */ /* 0x000fe20000000015 */
[----:B------:R-:W-:Y:S01]  /*0360*/  SHF.L.U32 R7, R7, 0x10, RZ ;  /* 0x0000001007077819 */ /* 0x000fe200000006ff */
[----:B------:R-:W-:Y:S01]  /*0370*/  IMAD.U32 R9, R9, 0x10000, RZ ;  /* 0x0001000009097824 */ /* 0x000fe200078e00ff */
[----:B------:R-:W-:Y:S01]  /*0380*/  FMUL R20, R20, R20 ;  /* 0x0000001414147220 */ /* 0x000fe20000400000 */
[----:B------:R-:W-:Y:S01]  /*0390*/  FADD R12, R13, R12 ;  /* 0x0000000c0d0c7221 */ /* 0x000fe20000000000 */
[----:B------:R-:W-:Y:S01]  /*03a0*/  PRMT R8, R11, 0x7632, R8 ;  /* 0x000076320b087816 */ /* 0x000fe20000000008 */
[----:B------:R-:W-:Y:S01]  /*03b0*/  FMUL R6, R7, R7 ;  /* 0x0000000707067220 */ /* 0x000fe20000400000 */
[----:B------:R-:W-:Y:S01]  /*03c0*/  SHF.L.U32 R11, R11, 0x10, RZ ;  /* 0x000000100b0b7819 */ /* 0x000fe200000006ff */
[----:B------:R-:W-:Y:S01]  /*03d0*/  FFMA R20, R9, R9, R20 ;  /* 0x0000000909147223 */ /* 0x000fe20000000014 */
[----:B------:R-:W-:Y:S01]  /*03e0*/  SHF.L.U32 R4, R4, 0x10, RZ ;  /* 0x0000001004047819 */ /* 0x000fe200000006ff */
[----:B------:R-:W-:Y:S01]  /*03f0*/  FADD R21, R21, R12 ;  /* 0x0000000c15157221 */ /* 0x000fe20000000000 */
[----:B------:R-:W-:Y:S01]  /*0400*/  SHF.L.U32 R8, R8, 0x10, RZ ;  /* 0x0000001008087819 */ /* 0x000fe200000006ff */
[----:B------:R-:W-:-:S02]  /*0410*/  FFMA R6, R11, R11, R6 ;  /* 0x0000000b0b067223 */ /* 0x000fc40000000006 */
[----:B------:R-:W-:Y:S01]  /*0420*/  FMUL R5, R4, R4 ;  /* 0x0000000404057220 */ /* 0x000fe20000400000 */
[----:B------:R-:W-:-:S03]  /*0430*/  FADD R21, R20, R21 ;  /* 0x0000001514157221 */ /* 0x000fc60000000000 */
[----:B------:R-:W-:Y:S01]  /*0440*/  FFMA R5, R8, R8, R5 ;  /* 0x0000000808057223 */ /* 0x000fe20000000005 */
[----:B------:R-:W-:-:S04]  /*0450*/  FADD R6, R6, R21 ;  /* 0x0000001506067221 */ /* 0x000fc80000000000 */
[----:B------:R-:W-:-:S05]  /*0460*/  FADD R5, R5, R6 ;  /* 0x0000000605057221 */ /* 0x000fca0000000000 */
[----:B------:R-:W0:Y:S02]  /*0470*/  SHFL.BFLY PT, R4, R5, 0x4, 0x1f ;  /* 0x0c801f0005047f89 */ /* 0x000e2400000e0000 */
[----:B0-----:R-:W-:-:S05]  /*0480*/  FADD R4, R5, R4 ;  /* 0x0000000405047221 */ /* 0x001fca0000000000 */
[----:B------:R-:W0:Y:S02]  /*0490*/  SHFL.BFLY PT, R7, R4, 0x2, 0x1f ;  /* 0x0c401f0004077f89 */ /* 0x000e2400000e0000 */
[----:B0-----:R-:W-:-:S05]  /*04a0*/  FADD R7, R4, R7 ;  /* 0x0000000704077221 */ /* 0x001fca0000000000 */
[----:B------:R-:W0:Y:S02]  /*04b0*/  SHFL.BFLY PT, R6, R7, 0x1, 0x1f ;  /* 0x0c201f0007067f89 */ /* 0x000e2400000e0000 */
[----:B0-----:R-:W-:-:S05]  /*04c0*/  FADD R9, R7, R6 ;  /* 0x0000000607097221 */ /* 0x001fca0000000000 */
[----:B------:R0:W-:Y:S04]  /*04d0*/  STS [R2.X4], R9 ;  /* 0x0000000902007388 */ /* 0x0001e80000004800 */
[----:B------:R-:W-:Y:S06]  /*04e0*/  BAR.SYNC.DEFER_BLOCKING 0x0 ;  /* 0x0000000000007b1d */ /* 0x000fec0000010000 */
[----:B------:R-:W-:Y:S05]  /*04f0*/  @P0 EXIT ;  /* 0x000000000000094d */ /* 0x000fea0003800000 */
[----:B0-----:R-:W-:Y:S02]  /*0500*/  LOP3.LUT R4, R0, 0x3f, RZ, 0xc0, !PT ;  /* 0x0000003f00047812 */ /* 0x001fe400078ec0ff */
[----:B------:R-:W-:-:S02]  /*0510*/  MOV R2, 0x4 ;  /* 0x0000000400027802 */ /* 0x000fc40000000f00 */
[----:B------:R-:W-:Y:S01]  /*0520*/  LOP3.LUT R3, R3, 0x3f, R0, 0xf8, !PT ;  /* 0x0000003f03037812 */ /* 0x000fe200078ef800 */
[----:B------:R-:W0:Y:S04]  /*0530*/  LDS R5, [R4.X4] ;  /* 0x0000000004057984 */ /* 0x000e280000004800 */
[----:B------:R-:W-:-:S05]  /*0540*/  IMAD.WIDE R2, R3, R2, c[0x0][0x168] ;  /* 0x00005a0003027625 */ /* 0x000fca00078e0202 */
[----:B0-----:R-:W-:Y:S01]  /*0550*/  STG.E [R2.64], R5 ;  /* 0x0000000502007986 */ /* 0x001fe2000c101904 */
[----:B------:R-:W-:Y:S05]  /*0560*/  EXIT ;  /* 0x000000000000794d */ /* 0x000fea0003800000 */
.L_x_0:
[----:B------:R-:W-:-:S00]  /*0570*/  BRA `(.L_x_0) ;  /* 0xfffffff000007947 */ /* 0x000fc0000383ffff */
[----:B------:R-:W-:-:S00]  /*0580*/  NOP ;  /* 0x0000000000007918 */ /* 0x000fc00000000000 */
[----:B------:R-:W-:-:S00]  /*0590*/  NOP ;  /* 0x0000000000007918 */ /* 0x000fc00000000000 */
[----:B------:R-:W-:-:S00]  /*05a0*/  NOP ;  /* 0x0000000000007918 */ /* 0x000fc00000000000 */
[----:B------:R-:W-:-:S00]  /*05b0*/  NOP ;  /* 0x0000000000007918 */ /* 0x000fc00000000000 */
[----:B------:R-:W-:-:S00]  /*05c0*/  NOP ;  /* 0x0000000000007918 */ /* 0x000fc00000000000 */
[----:B------:R-:W-:-:S00]  /*05d0*/  NOP ;  /* 0x0000000000007918 */ /* 0x000fc00000000000 */
[----:B------:R-:W-:-:S00]  /*05e0*/  NOP ;  /* 0x0000000000007918 */ /* 0x000fc00000000000 */
[----:B------:R-:W-:-:S00]  /*05f0*/  NOP ;  /* 0x0000000000007918 */ /* 0x000fc00000000000 */
.L_x_1:


//--------------------- .nv.shared.triton_red_fused__to_copy_mean_pow_6 --------------------------
	.section	.nv.shared.triton_red_fused__to_copy_mean_pow_6,"aw",@nobits
	.sectionflags	@""
	.align	16
